//
// Generated by NVIDIA NVVM Compiler
//
// Compiler Build ID: CL-36424714
// Cuda compilation tools, release 13.0, V13.0.88
// Based on NVVM 20.0.0
//

.version 9.0
.target sm_100
.address_size 64

	// .globl	_Z9prefixsumPiid
.func  (.param .b64 func_retval0) __internal_accurate_pow
(
	.param .b64 __internal_accurate_pow_param_0
)
;

.visible .entry _Z9prefixsumPiid(
	.param .u64 .ptr .align 1 _Z9prefixsumPiid_param_0,
	.param .u32 _Z9prefixsumPiid_param_1,
	.param .f64 _Z9prefixsumPiid_param_2
)
{
	.reg .pred 	%p<7>;
	.reg .b32 	%r<15>;
	.reg .b64 	%rd<10>;
	.reg .b64 	%fd<13>;

	ld.param.u64 	%rd3, [_Z9prefixsumPiid_param_0];
	ld.param.f64 	%fd3, [_Z9prefixsumPiid_param_2];
	cvta.to.global.u64 	%rd1, %rd3;
	setp.leu.f64 	%p1, %fd3, 0d0000000000000000;
	@%p1 bra 	$L__BB0_5;
	mov.u32 	%r5, %tid.x;
	cvt.rn.f64.u32 	%fd1, %r5;
	mov.f64 	%fd4, 0d4000000000000000;
	{
	.reg .b32 %temp; 
	mov.b64 	{%temp, %r1}, %fd4;
	}
	mul.wide.u32 	%rd4, %r5, 4;
	add.s64 	%rd2, %rd1, %rd4;
	mov.b32 	%r14, 0;
$L__BB0_2:
	setp.lt.s32 	%p2, %r1, 0;
	cvt.rn.f64.u32 	%fd5, %r14;
	{
	.reg .b32 %temp; 
	mov.b64 	{%temp, %r6}, %fd5;
	}
	shr.u32 	%r7, %r6, 20;
	and.b32  	%r8, %r7, 2047;
	add.s32 	%r9, %r8, -1012;
	mov.b64 	%rd5, %fd5;
	shl.b64 	%rd6, %rd5, %r9;
	setp.eq.s64 	%p3, %rd6, -9223372036854775808;
	{ // callseq 0, 0
	.param .b64 param0;
	st.param.f64 	[param0], %fd5;
	.param .b64 retval0;
	call.uni (retval0), 
	__internal_accurate_pow, 
	(
	param0
	);
	ld.param.f64 	%fd6, [retval0];
	} // callseq 0
	neg.f64 	%fd8, %fd6;
	selp.f64 	%fd9, %fd8, %fd6, %p3;
	selp.f64 	%fd10, %fd9, %fd6, %p2;
	setp.eq.s32 	%p4, %r14, 0;
	selp.f64 	%fd2, 0d3FF0000000000000, %fd10, %p4;
	setp.gtu.f64 	%p5, %fd2, %fd1;
	@%p5 bra 	$L__BB0_4;
	sub.f64 	%fd11, %fd1, %fd2;
	cvt.rzi.s32.f64 	%r10, %fd11;
	ld.global.u32 	%r11, [%rd2];
	mul.wide.s32 	%rd8, %r10, 4;
	add.s64 	%rd9, %rd1, %rd8;
	ld.global.u32 	%r12, [%rd9];
	add.s32 	%r13, %r12, %r11;
	st.global.u32 	[%rd9], %r13;
$L__BB0_4:
	add.s32 	%r14, %r14, 1;
	cvt.rn.f64.u32 	%fd12, %r14;
	setp.gt.f64 	%p6, %fd3, %fd12;
	@%p6 bra 	$L__BB0_2;
$L__BB0_5:
	ret;

}
.func  (.param .b64 func_retval0) __internal_accurate_pow(
	.param .b64 __internal_accurate_pow_param_0
)
{
	.reg .pred 	%p<8>;
	.reg .b32 	%r<46>;
	.reg .b32 	%f<3>;
	.reg .b64 	%fd<109>;

	ld.param.f64 	%fd10, [__internal_accurate_pow_param_0];
	mov.f64 	%fd11, 0d4000000000000000;
	{
	.reg .b32 %temp; 
	mov.b64 	{%temp, %r8}, %fd11;
	}
	{
	.reg .b32 %temp; 
	mov.b64 	{%r9, %temp}, %fd11;
	}
	shr.u32 	%r10, %r8, 20;
	setp.lt.u32 	%p1, %r8, 1048576;
	mov.f64 	%fd12, 0d4360000000000000;
	{
	.reg .b32 %temp; 
	mov.b64 	{%temp, %r11}, %fd12;
	}
	{
	.reg .b32 %temp; 
	mov.b64 	{%r12, %temp}, %fd12;
	}
	shr.u32 	%r13, %r11, 20;
	add.s32 	%r14, %r13, -54;
	selp.b32 	%r15, %r12, %r9, %p1;
	selp.b32 	%r16, %r11, %r8, %p1;
	selp.b32 	%r1, %r14, %r10, %p1;
	add.s32 	%r45, %r1, -1023;
	and.b32  	%r17, %r16, -2146435073;
	or.b32  	%r18, %r17, 1072693248;
	mov.b64 	%fd107, {%r15, %r18};
	setp.lt.u32 	%p2, %r18, 1073127583;
	@%p2 bra 	$L__BB1_2;
	{
	.reg .b32 %temp; 
	mov.b64 	{%r19, %temp}, %fd107;
	}
	{
	.reg .b32 %temp; 
	mov.b64 	{%temp, %r20}, %fd107;
	}
	add.s32 	%r21, %r20, -1048576;
	mov.b64 	%fd107, {%r19, %r21};
	add.s32 	%r45, %r1, -1022;
$L__BB1_2:
	add.f64 	%fd13, %fd107, 0dBFF0000000000000;
	add.f64 	%fd14, %fd107, 0d3FF0000000000000;
	rcp.approx.ftz.f64 	%fd15, %fd14;
	neg.f64 	%fd16, %fd14;
	fma.rn.f64 	%fd17, %fd16, %fd15, 0d3FF0000000000000;
	fma.rn.f64 	%fd18, %fd17, %fd17, %fd17;
	fma.rn.f64 	%fd19, %fd18, %fd15, %fd15;
	mul.f64 	%fd20, %fd13, %fd19;
	fma.rn.f64 	%fd21, %fd13, %fd19, %fd20;
	mul.f64 	%fd22, %fd21, %fd21;
	fma.rn.f64 	%fd23, %fd22, 0d3EB0F5FF7D2CAFE2, 0d3ED0F5D241AD3B5A;
	fma.rn.f64 	%fd24, %fd23, %fd22, 0d3EF3B20A75488A3F;
	fma.rn.f64 	%fd25, %fd24, %fd22, 0d3F1745CDE4FAECD5;
	fma.rn.f64 	%fd26, %fd25, %fd22, 0d3F3C71C7258A578B;
	fma.rn.f64 	%fd27, %fd26, %fd22, 0d3F6249249242B910;
	fma.rn.f64 	%fd28, %fd27, %fd22, 0d3F89999999999DFB;
	sub.f64 	%fd29, %fd13, %fd21;
	add.f64 	%fd30, %fd29, %fd29;
	neg.f64 	%fd31, %fd21;
	fma.rn.f64 	%fd32, %fd31, %fd13, %fd30;
	mul.f64 	%fd33, %fd19, %fd32;
	fma.rn.f64 	%fd34, %fd22, %fd28, 0d3FB5555555555555;
	mov.f64 	%fd35, 0d3FB5555555555555;
	sub.f64 	%fd36, %fd35, %fd34;
	fma.rn.f64 	%fd37, %fd22, %fd28, %fd36;
	add.f64 	%fd38, %fd37, 0dBC46A4CB00B9E7B0;
	add.f64 	%fd39, %fd34, %fd38;
	sub.f64 	%fd40, %fd34, %fd39;
	add.f64 	%fd41, %fd38, %fd40;
	mul.rn.f64 	%fd42, %fd21, %fd21;
	neg.f64 	%fd43, %fd42;
	fma.rn.f64 	%fd44, %fd21, %fd21, %fd43;
	{
	.reg .b32 %temp; 
	mov.b64 	{%r22, %temp}, %fd33;
	}
	{
	.reg .b32 %temp; 
	mov.b64 	{%temp, %r23}, %fd33;
	}
	add.s32 	%r24, %r23, 1048576;
	mov.b64 	%fd45, {%r22, %r24};
	fma.rn.f64 	%fd46, %fd21, %fd45, %fd44;
	mul.rn.f64 	%fd47, %fd42, %fd21;
	neg.f64 	%fd48, %fd47;
	fma.rn.f64 	%fd49, %fd42, %fd21, %fd48;
	fma.rn.f64 	%fd50, %fd42, %fd33, %fd49;
	fma.rn.f64 	%fd51, %fd46, %fd21, %fd50;
	mul.rn.f64 	%fd52, %fd39, %fd47;
	neg.f64 	%fd53, %fd52;
	fma.rn.f64 	%fd54, %fd39, %fd47, %fd53;
	fma.rn.f64 	%fd55, %fd39, %fd51, %fd54;
	fma.rn.f64 	%fd56, %fd41, %fd47, %fd55;
	add.f64 	%fd57, %fd52, %fd56;
	sub.f64 	%fd58, %fd52, %fd57;
	add.f64 	%fd59, %fd56, %fd58;
	add.f64 	%fd60, %fd21, %fd57;
	sub.f64 	%fd61, %fd21, %fd60;
	add.f64 	%fd62, %fd57, %fd61;
	add.f64 	%fd63, %fd59, %fd62;
	add.f64 	%fd64, %fd33, %fd63;
	add.f64 	%fd65, %fd60, %fd64;
	sub.f64 	%fd66, %fd60, %fd65;
	add.f64 	%fd67, %fd64, %fd66;
	xor.b32  	%r25, %r45, -2147483648;
	mov.b32 	%r26, 1127219200;
	mov.b64 	%fd68, {%r25, %r26};
	mov.b32 	%r27, -2147483648;
	mov.b64 	%fd69, {%r27, %r26};
	sub.f64 	%fd70, %fd68, %fd69;
	fma.rn.f64 	%fd71, %fd70, 0d3FE62E42FEFA39EF, %fd65;
	fma.rn.f64 	%fd72, %fd70, 0dBFE62E42FEFA39EF, %fd71;
	sub.f64 	%fd73, %fd72, %fd65;
	sub.f64 	%fd74, %fd67, %fd73;
	fma.rn.f64 	%fd75, %fd70, 0d3C7ABC9E3B39803F, %fd74;
	add.f64 	%fd76, %fd71, %fd75;
	sub.f64 	%fd77, %fd71, %fd76;
	add.f64 	%fd78, %fd75, %fd77;
	{
	.reg .b32 %temp; 
	mov.b64 	{%temp, %r28}, %fd10;
	}
	{
	.reg .b32 %temp; 
	mov.b64 	{%r29, %temp}, %fd10;
	}
	shl.b32 	%r30, %r28, 1;
	setp.gt.u32 	%p3, %r30, -33554433;
	and.b32  	%r31, %r28, -15728641;
	selp.b32 	%r32, %r31, %r28, %p3;
	mov.b64 	%fd79, {%r29, %r32};
	mul.rn.f64 	%fd80, %fd76, %fd79;
	neg.f64 	%fd81, %fd80;
	fma.rn.f64 	%fd82, %fd76, %fd79, %fd81;
	fma.rn.f64 	%fd83, %fd78, %fd79, %fd82;
	add.f64 	%fd4, %fd80, %fd83;
	sub.f64 	%fd84, %fd80, %fd4;
	add.f64 	%fd5, %fd83, %fd84;
	fma.rn.f64 	%fd85, %fd4, 0d3FF71547652B82FE, 0d4338000000000000;
	{
	.reg .b32 %temp; 
	mov.b64 	{%r5, %temp}, %fd85;
	}
	mov.f64 	%fd86, 0dC338000000000000;
	add.rn.f64 	%fd87, %fd85, %fd86;
	fma.rn.f64 	%fd88, %fd87, 0dBFE62E42FEFA39EF, %fd4;
	fma.rn.f64 	%fd89, %fd87, 0dBC7ABC9E3B39803F, %fd88;
	fma.rn.f64 	%fd90, %fd89, 0d3E5ADE1569CE2BDF, 0d3E928AF3FCA213EA;
	fma.rn.f64 	%fd91, %fd90, %fd89, 0d3EC71DEE62401315;
	fma.rn.f64 	%fd92, %fd91, %fd89, 0d3EFA01997C89EB71;
	fma.rn.f64 	%fd93, %fd92, %fd89, 0d3F2A01A014761F65;
	fma.rn.f64 	%fd94, %fd93, %fd89, 0d3F56C16C1852B7AF;
	fma.rn.f64 	%fd95, %fd94, %fd89, 0d3F81111111122322;
	fma.rn.f64 	%fd96, %fd95, %fd89, 0d3FA55555555502A1;
	fma.rn.f64 	%fd97, %fd96, %fd89, 0d3FC5555555555511;
	fma.rn.f64 	%fd98, %fd97, %fd89, 0d3FE000000000000B;
	fma.rn.f64 	%fd99, %fd98, %fd89, 0d3FF0000000000000;
	fma.rn.f64 	%fd100, %fd99, %fd89, 0d3FF0000000000000;
	{
	.reg .b32 %temp; 
	mov.b64 	{%r6, %temp}, %fd100;
	}
	{
	.reg .b32 %temp; 
	mov.b64 	{%temp, %r7}, %fd100;
	}
	shl.b32 	%r33, %r5, 20;
	add.s32 	%r34, %r33, %r7;
	mov.b64 	%fd108, {%r6, %r34};
	{
	.reg .b32 %temp; 
	mov.b64 	{%temp, %r35}, %fd4;
	}
	mov.b32 	%f2, %r35;
	abs.f32 	%f1, %f2;
	setp.lt.f32 	%p4, %f1, 0f4086232B;
	@%p4 bra 	$L__BB1_5;
	setp.lt.f64 	%p5, %fd4, 0d0000000000000000;
	add.f64 	%fd101, %fd4, 0d7FF0000000000000;
	selp.f64 	%fd108, 0d0000000000000000, %fd101, %p5;
	setp.geu.f32 	%p6, %f1, 0f40874800;
	@%p6 bra 	$L__BB1_5;
	shr.u32 	%r36, %r5, 31;
	add.s32 	%r37, %r5, %r36;
	shr.s32 	%r38, %r37, 1;
	shl.b32 	%r39, %r38, 20;
	add.s32 	%r40, %r7, %r39;
	mov.b64 	%fd102, {%r6, %r40};
	sub.s32 	%r41, %r5, %r38;
	shl.b32 	%r42, %r41, 20;
	add.s32 	%r43, %r42, 1072693248;
	mov.b32 	%r44, 0;
	mov.b64 	%fd103, {%r44, %r43};
	mul.f64 	%fd108, %fd103, %fd102;
$L__BB1_5:
	abs.f64 	%fd104, %fd108;
	setp.eq.f64 	%p7, %fd104, 0d7FF0000000000000;
	fma.rn.f64 	%fd105, %fd108, %fd5, %fd108;
	selp.f64 	%fd106, %fd108, %fd105, %p7;
	st.param.f64 	[func_retval0], %fd106;
	ret;

}


// ===== COMPILED SASS (sm_100) =====

	.target	sm_100

	.elftype	@"ET_EXEC"


//--------------------- .note.nv.tkinfo           --------------------------
	.section	.note.nv.tkinfo,"",@"SHT_NOTE"
	.sectionflags	@"SHF_NOTE_NV_TKINFO"
	.tkinfo
        /*0018*/ 	.word	0x00000002
        /*0030*/ 	.string	""
        /*0030*/ 	.string	"ptxas"
        /*0030*/ 	.string	"Cuda compilation tools, release 13.0, V13.0.88"
        /*0030*/ 	.string	"Build cuda_13.0.r13.0/compiler.36424714_0"
        /*0030*/ 	.string	"-arch sm_100 -m 64 "



//--------------------- .note.nv.cuinfo           --------------------------
	.section	.note.nv.cuinfo,"",@"SHT_NOTE"
	.sectionflags	@"SHF_NOTE_NV_CUINFO"
        /*0018*/ 	.short	0x0002
        /*001a*/ 	.short	0x0064
        /*001c*/ 	.short	0x0082
	.zero		2


//--------------------- .nv.info                  --------------------------
	.section	.nv.info,"",@"SHT_CUDA_INFO"
	.align	4


	//----- nvinfo : EIATTR_REGCOUNT
	.align		4
        /*0000*/ 	.byte	0x04, 0x2f
        /*0002*/ 	.short	(.L_1 - .L_0)
	.align		4
.L_0:
        /*0004*/ 	.word	index@(_Z9prefixsumPiid)
        /*0008*/ 	.word	0x0000001e


	//----- nvinfo : EIATTR_FRAME_SIZE
	.align		4
.L_1:
        /*000c*/ 	.byte	0x04, 0x11
        /*000e*/ 	.short	(.L_3 - .L_2)
	.align		4
.L_2:
        /*0010*/ 	.word	index@($_Z9prefixsumPiid$__internal_accurate_pow)
        /*0014*/ 	.word	0x00000000


	//----- nvinfo : EIATTR_FRAME_SIZE
	.align		4
.L_3:
        /*0018*/ 	.byte	0x04, 0x11
        /*001a*/ 	.short	(.L_5 - .L_4)
	.align		4
.L_4:
        /*001c*/ 	.word	index@(_Z9prefixsumPiid)
        /*0020*/ 	.word	0x00000000


	//----- nvinfo : EIATTR_MIN_STACK_SIZE
	.align		4
.L_5:
        /*0024*/ 	.byte	0x04, 0x12
        /*0026*/ 	.short	(.L_7 - .L_6)
	.align		4
.L_6:
        /*0028*/ 	.word	index@(_Z9prefixsumPiid)
        /*002c*/ 	.word	0x00000000
.L_7:


//--------------------- .nv.compat                --------------------------
	.section	.nv.compat,"",@"SHT_CUDA_COMPAT_INFO"
	.align	4
        /*0000*/ 	.byte	0x02, 0x09, 0x00, 0x00, 0x02, 0x02, 0x01, 0x00, 0x02, 0x05, 0x05, 0x00, 0x03, 0x07, 0x01, 0x01
        /*0010*/ 	.byte	0x02, 0x03, 0x00, 0x00, 0x02, 0x06, 0x01, 0x00, 0x04, 0x0b, 0x08, 0x00, 0x01, 0x00, 0x00, 0x00
        /*0020*/ 	.byte	0x00, 0x00, 0x00, 0x00


//--------------------- .nv.info._Z9prefixsumPiid --------------------------
	.section	.nv.info._Z9prefixsumPiid,"",@"SHT_CUDA_INFO"
	.sectionflags	@""
	.align	4


	//----- nvinfo : EIATTR_CUDA_API_VERSION
	.align		4
        /*0000*/ 	.byte	0x04, 0x37
        /*0002*/ 	.short	(.L_9 - .L_8)
.L_8:
        /*0004*/ 	.word	0x00000082


	//----- nvinfo : EIATTR_KPARAM_INFO
	.align		4
.L_9:
        /*0008*/ 	.byte	0x04, 0x17
        /*000a*/ 	.short	(.L_11 - .L_10)
.L_10:
        /*000c*/ 	.word	0x00000000
        /*0010*/ 	.short	0x0002
        /*0012*/ 	.short	0x0010
        /*0014*/ 	.byte	0x00, 0xf0, 0x21, 0x00


	//----- nvinfo : EIATTR_KPARAM_INFO
	.align		4
.L_11:
        /*0018*/ 	.byte	0x04, 0x17
        /*001a*/ 	.short	(.L_13 - .L_12)
.L_12:
        /*001c*/ 	.word	0x00000000
        /*0020*/ 	.short	0x0001
        /*0022*/ 	.short	0x0008
        /*0024*/ 	.byte	0x00, 0xf0, 0x11, 0x00


	//----- nvinfo : EIATTR_KPARAM_INFO
	.align		4
.L_13:
        /*0028*/ 	.byte	0x04, 0x17
        /*002a*/ 	.short	(.L_15 - .L_14)
.L_14:
        /*002c*/ 	.word	0x00000000
        /*0030*/ 	.short	0x0000
        /*0032*/ 	.short	0x0000
        /*0034*/ 	.byte	0x00, 0xf5, 0x21, 0x00


	//----- nvinfo : EIATTR_SPARSE_MMA_MASK
	.align		4
.L_15:
        /*0038*/ 	.byte	0x03, 0x50
        /*003a*/ 	.short	0x0000


	//----- nvinfo : EIATTR_MAXREG_COUNT
	.align		4
        /*003c*/ 	.byte	0x03, 0x1b
        /*003e*/ 	.short	0x00ff


	//----- nvinfo : EIATTR_MERCURY_ISA_VERSION
	.align		4
        /*0040*/ 	.byte	0x03, 0x5f
        /*0042*/ 	.short	0x0101


	//----- nvinfo : EIATTR_VRC_CTA_INIT_COUNT
	.align		4
        /*0044*/ 	.byte	0x02, 0x4a
	.zero		1
	.zero		1


	//----- nvinfo : EIATTR_EXIT_INSTR_OFFSETS
	.align		4
        /*0048*/ 	.byte	0x04, 0x1c
        /*004a*/ 	.short	(.L_17 - .L_16)


	//   ....[0]....
.L_16:
        /*004c*/ 	.word	0x00000030


	//   ....[1]....
        /*0050*/ 	.word	0x000001e0


	//----- nvinfo : EIATTR_CRS_STACK_SIZE
	.align		4
.L_17:
        /*0054*/ 	.byte	0x04, 0x1e
        /*0056*/ 	.short	(.L_19 - .L_18)
.L_18:
        /*0058*/ 	.word	0x00000000


	//----- nvinfo : EIATTR_CBANK_PARAM_SIZE
	.align		4
.L_19:
        /*005c*/ 	.byte	0x03, 0x19
        /*005e*/ 	.short	0x0018


	//----- nvinfo : EIATTR_PARAM_CBANK
	.align		4
        /*0060*/ 	.byte	0x04, 0x0a
        /*0062*/ 	.short	(.L_21 - .L_20)
	.align		4
.L_20:
        /*0064*/ 	.word	index@(.nv.constant0._Z9prefixsumPiid)
        /*0068*/ 	.short	0x0380
        /*006a*/ 	.short	0x0018


	//----- nvinfo : EIATTR_SW_WAR
	.align		4
.L_21:
        /*006c*/ 	.byte	0x04, 0x36
        /*006e*/ 	.short	(.L_23 - .L_22)
.L_22:
        /*0070*/ 	.word	0x00000008
.L_23:


//--------------------- .nv.callgraph             --------------------------
	.section	.nv.callgraph,"",@"SHT_CUDA_CALLGRAPH"
	.align	4
	.sectionentsize	8
	.align		4
        /*0000*/ 	.word	0x00000000
	.align		4
        /*0004*/ 	.word	0xffffffff
	.align		4
        /*0008*/ 	.word	0x00000000
	.align		4
        /*000c*/ 	.word	0xfffffffe
	.align		4
        /*0010*/ 	.word	0x00000000
	.align		4
        /*0014*/ 	.word	0xfffffffd
	.align		4
        /*0018*/ 	.word	0x00000000
	.align		4
        /*001c*/ 	.word	0xfffffffc


//--------------------- .text._Z9prefixsumPiid    --------------------------
	.section	.text._Z9prefixsumPiid,"ax",@progbits
	.align	128
        .global         _Z9prefixsumPiid
        .type           _Z9prefixsumPiid,@function
        .size           _Z9prefixsumPiid,(.L_x_3 - _Z9prefixsumPiid)
        .other          _Z9prefixsumPiid,@"STO_CUDA_ENTRY STV_DEFAULT"
_Z9prefixsumPiid:
.text._Z9prefixsumPiid:
[----:B------:R-:W-:Y:S01]  /*0000*/  LDC R1, c[0x0][0x37c] ;  /* 0x0000df00ff017b82 */ /* 0x000fe20000000800 */
[----:B------:R-:W0:Y:S02]  /*0010*/  LDCU.64 UR4, c[0x0][0x390] ;  /* 0x00007200ff0477ac */ /* 0x000e240008000a00 */
[----:B0-----:R-:W-:-:S14]  /*0020*/  DSETP.LT.AND P0, PT, RZ, UR4, PT ;  /* 0x00000004ff007e2a */ /* 0x001fdc000bf01000 */
[----:B------:R-:W-:Y:S05]  /*0030*/  @!P0 EXIT ;  /* 0x000000000000894d */ /* 0x000fea0003800000 */
[----:B------:R-:W0:Y:S01]  /*0040*/  S2R R7, SR_TID.X ;  /* 0x0000000000077919 */ /* 0x000e220000002100 */
[----:B------:R-:W1:Y:S01]  /*0050*/  LDC.64 R4, c[0x0][0x380] ;  /* 0x0000e000ff047b82 */ /* 0x000e620000000a00 */
[----:B------:R-:W2:Y:S01]  /*0060*/  LDCU.64 UR6, c[0x0][0x358] ;  /* 0x00006b00ff0677ac */ /* 0x000ea20008000a00 */
[----:B------:R-:W3:Y:S01]  /*0070*/  LDCU.64 UR10, c[0x0][0x390] ;  /* 0x00007200ff0a77ac */ /* 0x000ee20008000a00 */
[----:B------:R-:W-:Y:S01]  /*0080*/  UMOV UR4, URZ ;  /* 0x000000ff00047c82 */ /* 0x000fe20008000000 */
[----:B0-----:R0:W4:Y:S02]  /*0090*/  I2F.F64.U32 R2, R7 ;  /* 0x0000000700027312 */ /* 0x0011240000201800 */
[----:B01234-:R-:W-:-:S07]  /*00a0*/  IMAD.WIDE.U32 R4, R7, 0x4, R4 ;  /* 0x0000000407047825 */ /* 0x01ffce00078e0004 */
.L_x_0:
[----:B------:R-:W0:Y:S01]  /*00b0*/  I2F.F64.U32 R6, UR4 ;  /* 0x0000000400067d12 */ /* 0x000e220008201800 */
[----:B------:R-:W-:-:S07]  /*00c0*/  MOV R0, 0xe0 ;  /* 0x000000e000007802 */ /* 0x000fce0000000f00 */
[----:B0-----:R-:W-:Y:S05]  /*00d0*/  CALL.REL.NOINC `($_Z9prefixsumPiid$__internal_accurate_pow) ;  /* 0x0000000000447944 */ /* 0x001fea0003c00000 */
[----:B------:R-:W-:-:S04]  /*00e0*/  ISETP.NE.AND P0, PT, RZ, UR4, PT ;  /* 0x00000004ff007c0c */ /* 0x000fc8000bf05270 */
[----:B------:R-:W-:Y:S02]  /*00f0*/  FSEL R6, R8, RZ, P0 ;  /* 0x000000ff08067208 */ /* 0x000fe40000000000 */
[----:B------:R-:W-:-:S06]  /*0100*/  FSEL R7, R9, 1.875, P0 ;  /* 0x3ff0000009077808 */ /* 0x000fcc0000000000 */
[----:B------:R-:W-:-:S14]  /*0110*/  DSETP.GTU.AND P0, PT, R6, R2, PT ;  /* 0x000000020600722a */ /* 0x000fdc0003f0c000 */
[----:B------:R-:W-:Y:S01]  /*0120*/  @!P0 DADD R6, R2, -R6 ;  /* 0x0000000002068229 */ /* 0x000fe20000000806 */
[----:B------:R-:W0:Y:S01]  /*0130*/  @!P0 LDC.64 R8, c[0x0][0x380] ;  /* 0x0000e000ff088b82 */ /* 0x000e220000000a00 */
[----:B------:R-:W2:Y:S08]  /*0140*/  @!P0 LDG.E R0, desc[UR6][R4.64] ;  /* 0x0000000604008981 */ /* 0x000eb0000c1e1900 */
[----:B------:R-:W0:Y:S02]  /*0150*/  @!P0 F2I.F64.TRUNC R7, R6 ;  /* 0x0000000600078311 */ /* 0x000e24000030d100 */
[----:B0-----:R-:W-:-:S05]  /*0160*/  @!P0 IMAD.WIDE R8, R7, 0x4, R8 ;  /* 0x0000000407088825 */ /* 0x001fca00078e0208 */
[----:B------:R-:W2:Y:S01]  /*0170*/  @!P0 LDG.E R13, desc[UR6][R8.64] ;  /* 0x00000006080d8981 */ /* 0x000ea2000c1e1900 */
[----:B------:R-:W-:-:S09]  /*0180*/  UIADD3 UR4, UPT, UPT, UR4, 0x1, URZ ;  /* 0x0000000104047890 */ /* 0x000fd2000fffe0ff */
[----:B------:R-:W0:Y:S01]  /*0190*/  I2F.F64.U32 R10, UR4 ;  /* 0x00000004000a7d12 */ /* 0x000e220008201800 */
[----:B--2---:R-:W-:-:S05]  /*01a0*/  @!P0 IMAD.IADD R13, R0, 0x1, R13 ;  /* 0x00000001000d8824 */ /* 0x004fca00078e020d */
[----:B------:R1:W-:Y:S01]  /*01b0*/  @!P0 STG.E desc[UR6][R8.64], R13 ;  /* 0x0000000d08008986 */ /* 0x0003e2000c101906 */
[----:B0-----:R-:W-:-:S14]  /*01c0*/  DSETP.GEU.AND P0, PT, R10, UR10, PT ;  /* 0x0000000a0a007e2a */ /* 0x001fdc000bf0e000 */
[----:B-1----:R-:W-:Y:S05]  /*01d0*/  @!P0 BRA `(.L_x_0) ;  /* 0xfffffffc00b48947 */ /* 0x002fea000383ffff */
[----:B------:R-:W-:Y:S05]  /*01e0*/  EXIT ;  /* 0x000000000000794d */ /* 0x000fea0003800000 */
        .type           $_Z9prefixsumPiid$__internal_accurate_pow,@function
        .size           $_Z9prefixsumPiid$__internal_accurate_pow,(.L_x_3 - $_Z9prefixsumPiid$__internal_accurate_pow)
$_Z9prefixsumPiid$__internal_accurate_pow:
[----:B------:R-:W0:Y:S01]  /*01f0*/  MUFU.RCP64H R15, 2 ;  /* 0x40000000000f7908 */ /* 0x000e220000001800 */
[----:B------:R-:W-:Y:S01]  /*0200*/  IMAD.MOV.U32 R8, RZ, RZ, 0x0 ;  /* 0x00000000ff087424 */ /* 0x000fe200078e00ff */
[----:B------:R-:W-:Y:S01]  /*0210*/  MOV R14, RZ ;  /* 0x000000ff000e7202 */ /* 0x000fe20000000f00 */
[----:B------:R-:W-:Y:S01]  /*0220*/  IMAD.MOV.U32 R9, RZ, RZ, 0x40000000 ;  /* 0x40000000ff097424 */ /* 0x000fe200078e00ff */
[----:B------:R-:W-:Y:S01]  /*0230*/  UMOV UR8, 0x7d2cafe2 ;  /* 0x7d2cafe200087882 */ /* 0x000fe20000000000 */
[----:B------:R-:W-:Y:S01]  /*0240*/  IMAD.MOV.U32 R10, RZ, RZ, 0x41ad3b5a ;  /* 0x41ad3b5aff0a7424 */ /* 0x000fe200078e00ff */
[----:B------:R-:W-:Y:S01]  /*0250*/  UMOV UR9, 0x3eb0f5ff ;  /* 0x3eb0f5ff00097882 */ /* 0x000fe20000000000 */
[----:B------:R-:W-:Y:S02]  /*0260*/  IMAD.MOV.U32 R11, RZ, RZ, 0x3ed0f5d2 ;  /* 0x3ed0f5d2ff0b7424 */ /* 0x000fe400078e00ff */
[----:B0-----:R-:W-:-:S08]  /*0270*/  DFMA R8, R14, -R8, 1 ;  /* 0x3ff000000e08742b */ /* 0x001fd00000000808 */
[----:B------:R-:W-:-:S08]  /*0280*/  DFMA R8, R8, R8, R8 ;  /* 0x000000080808722b */ /* 0x000fd00000000008 */
[----:B------:R-:W-:-:S08]  /*0290*/  DFMA R14, R14, R8, R14 ;  /* 0x000000080e0e722b */ /* 0x000fd0000000000e */
[----:B------:R-:W-:-:S08]  /*02a0*/  DMUL R8, RZ, R14 ;  /* 0x0000000eff087228 */ /* 0x000fd00000000000 */
[----:B------:R-:W-:-:S08]  /*02b0*/  DFMA R8, RZ, R14, R8 ;  /* 0x0000000eff08722b */ /* 0x000fd00000000008 */
[----:B------:R-:W-:Y:S02]  /*02c0*/  DMUL R12, R8, R8 ;  /* 0x00000008080c7228 */ /* 0x000fe40000000000 */
[----:B------:R-:W-:-:S06]  /*02d0*/  DADD R18, RZ, -R8 ;  /* 0x00000000ff127229 */ /* 0x000fcc0000000808 */
[----:B------:R-:W-:Y:S01]  /*02e0*/  DFMA R10, R12, UR8, R10 ;  /* 0x000000080c0a7c2b */ /* 0x000fe2000800000a */
[----:B------:R-:W-:Y:S01]  /*02f0*/  UMOV UR8, 0x75488a3f ;  /* 0x75488a3f00087882 */ /* 0x000fe20000000000 */
[----:B------:R-:W-:Y:S01]  /*0300*/  UMOV UR9, 0x3ef3b20a ;  /* 0x3ef3b20a00097882 */ /* 0x000fe20000000000 */
[----:B------:R-:W-:Y:S02]  /*0310*/  DADD R20, R18, R18 ;  /* 0x0000000012147229 */ /* 0x000fe40000000012 */
[----:B------:R-:W-:-:S03]  /*0320*/  DMUL R18, R8, R8 ;  /* 0x0000000808127228 */ /* 0x000fc60000000000 */
[----:B------:R-:W-:Y:S01]  /*0330*/  DFMA R10, R12, R10, UR8 ;  /* 0x000000080c0a7e2b */ /* 0x000fe2000800000a */
[----:B------:R-:W-:Y:S01]  /*0340*/  UMOV UR8, 0xe4faecd5 ;  /* 0xe4faecd500087882 */ /* 0x000fe20000000000 */
[----:B------:R-:W-:Y:S01]  /*0350*/  UMOV UR9, 0x3f1745cd ;  /* 0x3f1745cd00097882 */ /* 0x000fe20000000000 */
[-C--:B------:R-:W-:Y:S02]  /*0360*/  DFMA R20, RZ, -R8.reuse, R20 ;  /* 0x80000008ff14722b */ /* 0x080fe40000000014 */
[----:B------:R-:W-:-:S03]  /*0370*/  DFMA R24, R8, R8, -R18 ;  /* 0x000000080818722b */ /* 0x000fc60000000812 */
[----:B------:R-:W-:Y:S01]  /*0380*/  DFMA R10, R12, R10, UR8 ;  /* 0x000000080c0a7e2b */ /* 0x000fe2000800000a */
[----:B------:R-:W-:Y:S01]  /*0390*/  UMOV UR8, 0x258a578b ;  /* 0x258a578b00087882 */ /* 0x000fe20000000000 */
[----:B------:R-:W-:Y:S01]  /*03a0*/  UMOV UR9, 0x3f3c71c7 ;  /* 0x3f3c71c700097882 */ /* 0x000fe20000000000 */
[----:B------:R-:W-:-:S05]  /*03b0*/  DMUL R14, R14, R20 ;  /* 0x000000140e0e7228 */ /* 0x000fca0000000000 */
[----:B------:R-:W-:Y:S01]  /*03c0*/  DFMA R10, R12, R10, UR8 ;  /* 0x000000080c0a7e2b */ /* 0x000fe2000800000a */
[----:B------:R-:W-:Y:S01]  /*03d0*/  UMOV UR8, 0x9242b910 ;  /* 0x9242b91000087882 */ /* 0x000fe20000000000 */
[----:B------:R-:W-:-:S03]  /*03e0*/  UMOV UR9, 0x3f624924 ;  /* 0x3f62492400097882 */ /* 0x000fc60000000000 */
[----:B------:R-:W-:Y:S01]  /*03f0*/  VIADD R27, R15, 0x100000 ;  /* 0x001000000f1b7836 */ /* 0x000fe20000000000 */
[----:B------:R-:W-:Y:S02]  /*0400*/  MOV R26, R14 ;  /* 0x0000000e001a7202 */ /* 0x000fe40000000f00 */
[----:B------:R-:W-:Y:S01]  /*0410*/  DFMA R10, R12, R10, UR8 ;  /* 0x000000080c0a7e2b */ /* 0x000fe2000800000a */
[----:B------:R-:W-:Y:S01]  /*0420*/  UMOV UR8, 0x99999dfb ;  /* 0x99999dfb00087882 */ /* 0x000fe20000000000 */
[----:B------:R-:W-:Y:S02]  /*0430*/  UMOV UR9, 0x3f899999 ;  /* 0x3f89999900097882 */ /* 0x000fe40000000000 */
[----:B------:R-:W-:-:S04]  /*0440*/  DFMA R24, R8, R26, R24 ;  /* 0x0000001a0818722b */ /* 0x000fc80000000018 */
[----:B------:R-:W-:Y:S01]  /*0450*/  DFMA R16, R12, R10, UR8 ;  /* 0x000000080c107e2b */ /* 0x000fe2000800000a */
[----:B------:R-:W-:Y:S01]  /*0460*/  UMOV UR8, 0x55555555 ;  /* 0x5555555500087882 */ /* 0x000fe20000000000 */
[----:B------:R-:W-:-:S06]  /*0470*/  UMOV UR9, 0x3fb55555 ;  /* 0x3fb5555500097882 */ /* 0x000fcc0000000000 */
[----:B------:R-:W-:-:S08]  /*0480*/  DFMA R10, R12, R16, UR8 ;  /* 0x000000080c0a7e2b */ /* 0x000fd00008000010 */
[----:B------:R-:W-:Y:S01]  /*0490*/  DADD R22, -R10, UR8 ;  /* 0x000000080a167e29 */ /* 0x000fe20008000100 */
[----:B------:R-:W-:Y:S01]  /*04a0*/  UMOV UR8, 0xb9e7b0 ;  /* 0x00b9e7b000087882 */ /* 0x000fe20000000000 */
[----:B------:R-:W-:-:S06]  /*04b0*/  UMOV UR9, 0x3c46a4cb ;  /* 0x3c46a4cb00097882 */ /* 0x000fcc0000000000 */
[----:B------:R-:W-:Y:S02]  /*04c0*/  DFMA R16, R12, R16, R22 ;  /* 0x000000100c10722b */ /* 0x000fe40000000016 */
[----:B------:R-:W-:-:S06]  /*04d0*/  DMUL R12, R8, R18 ;  /* 0x00000012080c7228 */ /* 0x000fcc0000000000 */
[----:B------:R-:W-:Y:S01]  /*04e0*/  DADD R16, R16, -UR8 ;  /* 0x8000000810107e29 */ /* 0x000fe20008000000 */
[----:B------:R-:W-:Y:S01]  /*04f0*/  UMOV UR8, 0x0 ;  /* 0x0000000000087882 */ /* 0x000fe20000000000 */
[----:B------:R-:W-:Y:S01]  /*0500*/  DFMA R22, R8, R18, -R12 ;  /* 0x000000120816722b */ /* 0x000fe2000000080c */
[----:B------:R-:W-:-:S05]  /*0510*/  UMOV UR9, 0x3ff00000 ;  /* 0x3ff0000000097882 */ /* 0x000fca0000000000 */
[----:B------:R-:W-:Y:S02]  /*0520*/  DADD R20, R10, R16 ;  /* 0x000000000a147229 */ /* 0x000fe40000000010 */
[----:B------:R-:W-:-:S06]  /*0530*/  DFMA R22, R14, R18, R22 ;  /* 0x000000120e16722b */ /* 0x000fcc0000000016 */
[----:B------:R-:W-:Y:S02]  /*0540*/  DMUL R18, R20, R12 ;  /* 0x0000000c14127228 */ /* 0x000fe40000000000 */
[----:B------:R-:W-:Y:S02]  /*0550*/  DFMA R22, R8, R24, R22 ;  /* 0x000000180816722b */ /* 0x000fe40000000016 */
[----:B------:R-:W-:-:S04]  /*0560*/  DADD R10, R10, -R20 ;  /* 0x000000000a0a7229 */ /* 0x000fc80000000814 */
[----:B------:R-:W-:-:S04]  /*0570*/  DFMA R24, R20, R12, -R18 ;  /* 0x0000000c1418722b */ /* 0x000fc80000000812 */
[----:B------:R-:W-:-:S04]  /*0580*/  DADD R10, R16, R10 ;  /* 0x00000000100a7229 */ /* 0x000fc8000000000a */
[----:B------:R-:W-:-:S08]  /*0590*/  DFMA R22, R20, R22, R24 ;  /* 0x000000161416722b */ /* 0x000fd00000000018 */
[----:B------:R-:W-:-:S08]  /*05a0*/  DFMA R22, R10, R12, R22 ;  /* 0x0000000c0a16722b */ /* 0x000fd00000000016 */
[----:B------:R-:W-:-:S08]  /*05b0*/  DADD R12, R18, R22 ;  /* 0x00000000120c7229 */ /* 0x000fd00000000016 */
[--C-:B------:R-:W-:Y:S02]  /*05c0*/  DADD R10, R8, R12.reuse ;  /* 0x00000000080a7229 */ /* 0x100fe4000000000c */
[----:B------:R-:W-:-:S06]  /*05d0*/  DADD R18, R18, -R12 ;  /* 0x0000000012127229 */ /* 0x000fcc000000080c */
[----:B------:R-:W-:Y:S02]  /*05e0*/  DADD R8, R8, -R10 ;  /* 0x0000000008087229 */ /* 0x000fe4000000080a */
[----:B------:R-:W-:-:S06]  /*05f0*/  DADD R18, R22, R18 ;  /* 0x0000000016127229 */ /* 0x000fcc0000000012 */
[----:B------:R-:W-:Y:S01]  /*0600*/  DADD R8, R12, R8 ;  /* 0x000000000c087229 */ /* 0x000fe20000000008 */
[----:B------:R-:W-:Y:S02]  /*0610*/  IMAD.MOV.U32 R12, RZ, RZ, -0x105c611 ;  /* 0xfefa39efff0c7424 */ /* 0x000fe400078e00ff */
[----:B------:R-:W-:-:S05]  /*0620*/  IMAD.MOV.U32 R13, RZ, RZ, 0x3fe62e42 ;  /* 0x3fe62e42ff0d7424 */ /* 0x000fca00078e00ff */
[----:B------:R-:W-:-:S08]  /*0630*/  DADD R8, R18, R8 ;  /* 0x0000000012087229 */ /* 0x000fd00000000008 */
[----:B------:R-:W-:Y:S01]  /*0640*/  DADD R14, R14, R8 ;  /* 0x000000000e0e7229 */ /* 0x000fe20000000008 */
[----:B------:R-:W-:Y:S01]  /*0650*/  MOV R8, 0xfefa39ef ;  /* 0xfefa39ef00087802 */ /* 0x000fe20000000f00 */
[----:B------:R-:W-:-:S06]  /*0660*/  IMAD.MOV.U32 R9, RZ, RZ, 0x3fe62e42 ;  /* 0x3fe62e42ff097424 */ /* 0x000fcc00078e00ff */
[----:B------:R-:W-:-:S08]  /*0670*/  DADD R16, R10, R14 ;  /* 0x000000000a107229 */ /* 0x000fd0000000000e */
[--C-:B------:R-:W-:Y:S02]  /*0680*/  DFMA R12, R12, UR8, R16.reuse ;  /* 0x000000080c0c7c2b */ /* 0x100fe40008000010 */
[----:B------:R-:W-:-:S06]  /*0690*/  DADD R10, R10, -R16 ;  /* 0x000000000a0a7229 */ /* 0x000fcc0000000810 */
[----:B------:R-:W-:Y:S02]  /*06a0*/  DFMA R18, -R8, 1, R12 ;  /* 0x3ff000000812782b */ /* 0x000fe4000000010c */
[----:B------:R-:W-:Y:S01]  /*06b0*/  DADD R10, R14, R10 ;  /* 0x000000000e0a7229 */ /* 0x000fe2000000000a */
[----:B------:R-:W-:Y:S01]  /*06c0*/  IMAD.MOV.U32 R14, RZ, RZ, 0x3b39803f ;  /* 0x3b39803fff0e7424 */ /* 0x000fe200078e00ff */
[----:B------:R-:W-:-:S04]  /*06d0*/  MOV R15, 0x3c7abc9e ;  /* 0x3c7abc9e000f7802 */ /* 0x000fc80000000f00 */
[----:B------:R-:W-:Y:S01]  /*06e0*/  DADD R18, -R16, R18 ;  /* 0x0000000010127229 */ /* 0x000fe20000000112 */
[----:B------:R-:W-:Y:S01]  /*06f0*/  LOP3.LUT R17, R7, 0xff0fffff, RZ, 0xc0, !PT ;  /* 0xff0fffff07117812 */ /* 0x000fe200078ec0ff */
[----:B------:R-:W-:-:S06]  /*0700*/  IMAD.MOV.U32 R16, RZ, RZ, R6 ;  /* 0x000000ffff107224 */ /* 0x000fcc00078e0006 */
[----:B------:R-:W-:-:S08]  /*0710*/  DADD R10, R10, -R18 ;  /* 0x000000000a0a7229 */ /* 0x000fd00000000812 */
[----:B------:R-:W-:Y:S01]  /*0720*/  DFMA R10, R14, UR8, R10 ;  /* 0x000000080e0a7c2b */ /* 0x000fe2000800000a */
[----:B------:R-:W-:Y:S01]  /*0730*/  UMOV UR8, 0x3b39803f ;  /* 0x3b39803f00087882 */ /* 0x000fe20000000000 */
[----:B------:R-:W-:Y:S01]  /*0740*/  IMAD.SHL.U32 R14, R7, 0x2, RZ ;  /* 0x00000002070e7824 */ /* 0x000fe200078e00ff */
[----:B------:R-:W-:-:S04]  /*0750*/  UMOV UR9, 0x3c7abc9e ;  /* 0x3c7abc9e00097882 */ /* 0x000fc80000000000 */
[----:B------:R-:W-:Y:S01]  /*0760*/  ISETP.GT.U32.AND P0, PT, R14, -0x2000001, PT ;  /* 0xfdffffff0e00780c */ /* 0x000fe20003f04070 */
[----:B------:R-:W-:-:S03]  /*0770*/  DADD R14, R12, R10 ;  /* 0x000000000c0e7229 */ /* 0x000fc6000000000a */
[----:B------:R-:W-:-:S05]  /*0780*/  SEL R17, R17, R7, P0 ;  /* 0x0000000711117207 */ /* 0x000fca0000000000 */
[----:B------:R-:W-:Y:S02]  /*0790*/  DADD R12, R12, -R14 ;  /* 0x000000000c0c7229 */ /* 0x000fe4000000080e */
[----:B------:R-:W-:-:S06]  /*07a0*/  DMUL R6, R14, R16 ;  /* 0x000000100e067228 */ /* 0x000fcc0000000000 */
[----:B------:R-:W-:Y:S02]  /*07b0*/  DADD R12, R10, R12 ;  /* 0x000000000a0c7229 */ /* 0x000fe4000000000c */
[----:B------:R-:W-:-:S08]  /*07c0*/  DFMA R14, R14, R16, -R6 ;  /* 0x000000100e0e722b */ /* 0x000fd00000000806 */
[----:B------:R-:W-:Y:S01]  /*07d0*/  DFMA R14, R12, R16, R14 ;  /* 0x000000100c0e722b */ /* 0x000fe2000000000e */
[----:B------:R-:W-:Y:S01]  /*07e0*/  MOV R12, 0x652b82fe ;  /* 0x652b82fe000c7802 */ /* 0x000fe20000000f00 */
[----:B------:R-:W-:-:S06]  /*07f0*/  IMAD.MOV.U32 R13, RZ, RZ, 0x3ff71547 ;  /* 0x3ff71547ff0d7424 */ /* 0x000fcc00078e00ff */
[----:B------:R-:W-:-:S08]  /*0800*/  DADD R10, R6, R14 ;  /* 0x00000000060a7229 */ /* 0x000fd0000000000e */
[----:B------:R-:W-:Y:S02]  /*0810*/  DFMA R12, R10, R12, 6.75539944105574400000e+15 ;  /* 0x433800000a0c742b */ /* 0x000fe4000000000c */
[----:B------:R-:W-:Y:S01]  /*0820*/  FSETP.GEU.AND P0, PT, |R11|, 4.1917929649353027344, PT ;  /* 0x4086232b0b00780b */ /* 0x000fe20003f0e200 */
[----:B------:R-:W-:-:S05]  /*0830*/  DADD R6, R6, -R10 ;  /* 0x0000000006067229 */ /* 0x000fca000000080a */
[----:B------:R-:W-:-:S03]  /*0840*/  DADD R16, R12, -6.75539944105574400000e+15 ;  /* 0xc33800000c107429 */ /* 0x000fc60000000000 */
[----:B------:R-:W-:-:S05]  /*0850*/  DADD R14, R14, R6 ;  /* 0x000000000e0e7229 */ /* 0x000fca0000000006 */
[----:B------:R-:W-:-:S08]  /*0860*/  DFMA R8, R16, -R8, R10 ;  /* 0x800000081008722b */ /* 0x000fd0000000000a */
[----:B------:R-:W-:Y:S01]  /*0870*/  DFMA R8, R16, -UR8, R8 ;  /* 0x8000000810087c2b */ /* 0x000fe20008000008 */
[----:B------:R-:W-:Y:S01]  /*0880*/  UMOV UR8, 0x69ce2bdf ;  /* 0x69ce2bdf00087882 */ /* 0x000fe20000000000 */
[----:B------:R-:W-:Y:S01]  /*0890*/  IMAD.MOV.U32 R16, RZ, RZ, -0x35dec16 ;  /* 0xfca213eaff107424 */ /* 0x000fe200078e00ff */
[----:B------:R-:W-:Y:S01]  /*08a0*/  MOV R17, 0x3e928af3 ;  /* 0x3e928af300117802 */ /* 0x000fe20000000f00 */
[----:B------:R-:W-:-:S05]  /*08b0*/  UMOV UR9, 0x3e5ade15 ;  /* 0x3e5ade1500097882 */ /* 0x000fca0000000000 */
[----:B------:R-:W-:Y:S01]  /*08c0*/  DFMA R16, R8, UR8, R16 ;  /* 0x0000000808107c2b */ /* 0x000fe20008000010 */
[----:B------:R-:W-:Y:S01]  /*08d0*/  UMOV UR8, 0x62401315 ;  /* 0x6240131500087882 */ /* 0x000fe20000000000 */
[----:B------:R-:W-:-:S06]  /*08e0*/  UMOV UR9, 0x3ec71dee ;  /* 0x3ec71dee00097882 */ /* 0x000fcc0000000000 */
[----:B------:R-:W-:Y:S01]  /*08f0*/  DFMA R16, R8, R16, UR8 ;  /* 0x0000000808107e2b */ /* 0x000fe20008000010 */
        /* <DEDUP_REMOVED lines=20> */
[----:B------:R-:W-:-:S08]  /*0a40*/  DFMA R16, R8, R16, UR8 ;  /* 0x0000000808107e2b */ /* 0x000fd00008000010 */
[----:B------:R-:W-:-:S08]  /*0a50*/  DFMA R16, R8, R16, 1 ;  /* 0x3ff000000810742b */ /* 0x000fd00000000010 */
[----:B------:R-:W-:-:S10]  /*0a60*/  DFMA R8, R8, R16, 1 ;  /* 0x3ff000000808742b */ /* 0x000fd40000000010 */
[----:B------:R-:W-:Y:S02]  /*0a70*/  IMAD R7, R12, 0x100000, R9 ;  /* 0x001000000c077824 */ /* 0x000fe400078e0209 */
[----:B------:R-:W-:Y:S01]  /*0a80*/  IMAD.MOV.U32 R6, RZ, RZ, R8 ;  /* 0x000000ffff067224 */ /* 0x000fe200078e0008 */
[----:B------:R-:W-:Y:S06]  /*0a90*/  @!P0 BRA `(.L_x_1) ;  /* 0x0000000000348947 */ /* 0x000fec0003800000 */
[----:B------:R-:W-:Y:S01]  /*0aa0*/  FSETP.GEU.AND P1, PT, |R11|, 4.2275390625, PT ;  /* 0x408748000b00780b */ /* 0x000fe20003f2e200 */
[C---:B------:R-:W-:Y:S02]  /*0ab0*/  DADD R6, R10.reuse, +INF ;  /* 0x7ff000000a067429 */ /* 0x040fe40000000000 */
[----:B------:R-:W-:-:S08]  /*0ac0*/  DSETP.GEU.AND P0, PT, R10, RZ, PT ;  /* 0x000000ff0a00722a */ /* 0x000fd00003f0e000 */
[----:B------:R-:W-:Y:S02]  /*0ad0*/  FSEL R6, R6, RZ, P0 ;  /* 0x000000ff06067208 */ /* 0x000fe40000000000 */
[----:B------:R-:W-:Y:S01]  /*0ae0*/  FSEL R7, R7, RZ, P0 ;  /* 0x000000ff07077208 */ /* 0x000fe20000000000 */
[----:B------:R-:W-:Y:S06]  /*0af0*/  @P1 BRA `(.L_x_1) ;  /* 0x00000000001c1947 */ /* 0x000fec0003800000 */
[----:B------:R-:W-:-:S04]  /*0b00*/  LEA.HI R6, R12, R12, RZ, 0x1 ;  /* 0x0000000c0c067211 */ /* 0x000fc800078f08ff */
[----:B------:R-:W-:-:S04]  /*0b10*/  SHF.R.S32.HI R7, RZ, 0x1, R6 ;  /* 0x00000001ff077819 */ /* 0x000fc80000011406 */
[----:B------:R-:W-:Y:S01]  /*0b20*/  IADD3 R6, PT, PT, R12, -R7, RZ ;  /* 0x800000070c067210 */ /* 0x000fe20007ffe0ff */
[----:B------:R-:W-:-:S03]  /*0b30*/  IMAD R9, R7, 0x100000, R9 ;  /* 0x0010000007097824 */ /* 0x000fc600078e0209 */
[----:B------:R-:W-:Y:S01]  /*0b40*/  LEA R7, R6, 0x3ff00000, 0x14 ;  /* 0x3ff0000006077811 */ /* 0x000fe200078ea0ff */
[----:B------:R-:W-:-:S06]  /*0b50*/  IMAD.MOV.U32 R6, RZ, RZ, RZ ;  /* 0x000000ffff067224 */ /* 0x000fcc00078e00ff */
[----:B------:R-:W-:-:S11]  /*0b60*/  DMUL R6, R8, R6 ;  /* 0x0000000608067228 */ /* 0x000fd60000000000 */
.L_x_1:
[----:B------:R-:W-:Y:S02]  /*0b70*/  DFMA R8, R14, R6, R6 ;  /* 0x000000060e08722b */ /* 0x000fe40000000006 */
[----:B------:R-:W-:-:S08]  /*0b80*/  DSETP.NEU.AND P0, PT, |R6|, +INF , PT ;  /* 0x7ff000000600742a */ /* 0x000fd00003f0d200 */
[----:B------:R-:W-:Y:S02]  /*0b90*/  FSEL R8, R6, R8, !P0 ;  /* 0x0000000806087208 */ /* 0x000fe40004000000 */
[----:B------:R-:W-:Y:S01]  /*0ba0*/  FSEL R9, R7, R9, !P0 ;  /* 0x0000000907097208 */ /* 0x000fe20004000000 */
[----:B------:R-:W-:Y:S01]  /*0bb0*/  IMAD.MOV.U32 R7, RZ, RZ, 0x0 ;  /* 0x00000000ff077424 */ /* 0x000fe200078e00ff */
[----:B------:R-:W-:-:S04]  /*0bc0*/  MOV R6, R0 ;  /* 0x0000000000067202 */ /* 0x000fc80000000f00 */
[----:B------:R-:W-:Y:S05]  /*0bd0*/  RET.REL.NODEC R6 `(_Z9prefixsumPiid) ;  /* 0xfffffff406087950 */ /* 0x000fea0003c3ffff */
.L_x_2:
[----:B------:R-:W-:-:S00]  /*0be0*/  BRA `(.L_x_2) ;  /* 0xfffffffc00fc7947 */ /* 0x000fc0000383ffff */
[----:B------:R-:W-:-:S00]  /*0bf0*/  NOP ;  /* 0x0000000000007918 */ /* 0x000fc00000000000 */
        /* <DEDUP_REMOVED lines=8> */
.L_x_3:


//--------------------- .nv.shared.reserved.0     --------------------------
	.section	.nv.shared.reserved.0,"aw",@nobits
	.weak		__nv_reservedSMEM_offset_0_alias
	.size		__nv_reservedSMEM_offset_0_alias, 0, 64
	.other		__nv_reservedSMEM_offset_0_alias,@"STO_CUDA_RESERVED_SHARED STV_DEFAULT"
__nv_reservedSMEM_offset_0_alias:
	.zero		0
	.zero		64


//--------------------- .nv.constant0._Z9prefixsumPiid --------------------------
	.section	.nv.constant0._Z9prefixsumPiid,"a",@progbits
	.sectionflags	@""
	.align	4
.nv.constant0._Z9prefixsumPiid:
	.zero		920


//--------------------- SYMBOLS --------------------------

	.type		.nv.reservedSmem.offset0,@object
	.size		.nv.reservedSmem.offset0,0x4
